	.headerflags	@"EF_CUDA_TEXMODE_UNIFIED EF_CUDA_64BIT_ADDRESS EF_CUDA_ACCELERATORS EF_CUDA_SM90 EF_CUDA_VIRTUAL_SM(EF_CUDA_SM90)"
	.elftype	@"ET_EXEC"


//--------------------- .nv.info                  --------------------------
	.section	.nv.info,"",@"SHT_CUDA_INFO"
	.align	4


	//----- nvinfo : EIATTR_REGCOUNT
	.align		4
        /*0000*/ 	.byte	0x04, 0x2f
        /*0002*/ 	.short	(.L_1 - .L_0)
	.align		4
.L_0:
        /*0004*/ 	.word	index@(triton_poi_fused_convolution_relu_11)
        /*0008*/ 	.word	0x00000012


	//----- nvinfo : EIATTR_MIN_STACK_SIZE
	.align		4
.L_1:
        /*000c*/ 	.byte	0x04, 0x12
        /*000e*/ 	.short	(.L_3 - .L_2)
	.align		4
.L_2:
        /*0010*/ 	.word	index@(triton_poi_fused_convolution_relu_11)
        /*0014*/ 	.word	0x00000000


	//----- nvinfo : EIATTR_FRAME_SIZE
	.align		4
.L_3:
        /*0018*/ 	.byte	0x04, 0x11
        /*001a*/ 	.short	(.L_5 - .L_4)
	.align		4
.L_4:
        /*001c*/ 	.word	index@(triton_poi_fused_convolution_relu_11)
        /*0020*/ 	.word	0x00000000


	//----- nvinfo : EIATTR_MIN_STACK_SIZE
	.align		4
.L_5:
        /*0024*/ 	.byte	0x04, 0x12
        /*0026*/ 	.short	(.L_7 - .L_6)
	.align		4
.L_6:
        /*0028*/ 	.word	index@(triton_poi_fused_convolution_relu_11)
        /*002c*/ 	.word	0x00000000
.L_7:


//--------------------- .nv.info.triton_poi_fused_convolution_relu_11 --------------------------
	.section	.nv.info.triton_poi_fused_convolution_relu_11,"",@"SHT_CUDA_INFO"
	.sectionflags	@""
	.align	4


	//----- nvinfo : EIATTR_CUDA_API_VERSION
	.align		4
        /*0000*/ 	.byte	0x04, 0x37
        /*0002*/ 	.short	(.L_9 - .L_8)
.L_8:
        /*0004*/ 	.word	0x0000007c


	//----- nvinfo : EIATTR_KPARAM_INFO
	.align		4
.L_9:
        /*0008*/ 	.byte	0x04, 0x17
        /*000a*/ 	.short	(.L_11 - .L_10)
.L_10:
        /*000c*/ 	.word	0x00000000
        /*0010*/ 	.short	0x0002
        /*0012*/ 	.short	0x0010
        /*0014*/ 	.byte	0x00, 0xf0, 0x11, 0x00


	//----- nvinfo : EIATTR_KPARAM_INFO
	.align		4
.L_11:
        /*0018*/ 	.byte	0x04, 0x17
        /*001a*/ 	.short	(.L_13 - .L_12)
.L_12:
        /*001c*/ 	.word	0x00000000
        /*0020*/ 	.short	0x0001
        /*0022*/ 	.short	0x0008
        /*0024*/ 	.byte	0x00, 0xf4, 0x21, 0x00


	//----- nvinfo : EIATTR_KPARAM_INFO
	.align		4
.L_13:
        /*0028*/ 	.byte	0x04, 0x17
        /*002a*/ 	.short	(.L_15 - .L_14)
.L_14:
        /*002c*/ 	.word	0x00000000
        /*0030*/ 	.short	0x0000
        /*0032*/ 	.short	0x0000
        /*0034*/ 	.byte	0x00, 0xf4, 0x21, 0x00


	//----- nvinfo : EIATTR_SPARSE_MMA_MASK
	.align		4
.L_15:
        /*0038*/ 	.byte	0x03, 0x50
        /*003a*/ 	.short	0x0000


	//----- nvinfo : EIATTR_MAXREG_COUNT
	.align		4
        /*003c*/ 	.byte	0x03, 0x1b
        /*003e*/ 	.short	0x00ff


	//----- nvinfo : EIATTR_EXIT_INSTR_OFFSETS
	.align		4
        /*0040*/ 	.byte	0x04, 0x1c
        /*0042*/ 	.short	(.L_17 - .L_16)


	//   ....[0]....
.L_16:
        /*0044*/ 	.word	0x000002d0


	//----- nvinfo : EIATTR_REQNTID
	.align		4
.L_17:
        /*0048*/ 	.byte	0x04, 0x10
        /*004a*/ 	.short	(.L_19 - .L_18)
.L_18:
        /*004c*/ 	.word	0x00000080
        /*0050*/ 	.word	0x00000001
        /*0054*/ 	.word	0x00000001


	//----- nvinfo : EIATTR_CBANK_PARAM_SIZE
	.align		4
.L_19:
        /*0058*/ 	.byte	0x03, 0x19
        /*005a*/ 	.short	0x0014


	//----- nvinfo : EIATTR_PARAM_CBANK
	.align		4
        /*005c*/ 	.byte	0x04, 0x0a
        /*005e*/ 	.short	(.L_21 - .L_20)
	.align		4
.L_20:
        /*0060*/ 	.word	index@(.nv.constant0.triton_poi_fused_convolution_relu_11)
        /*0064*/ 	.short	0x0210
        /*0066*/ 	.short	0x0014


	//----- nvinfo : EIATTR_SW_WAR
	.align		4
.L_21:
        /*0068*/ 	.byte	0x04, 0x36
        /*006a*/ 	.short	(.L_23 - .L_22)
.L_22:
        /*006c*/ 	.word	0x00000008
.L_23:


//--------------------- .nv.callgraph             --------------------------
	.section	.nv.callgraph,"",@"SHT_CUDA_CALLGRAPH"
	.align	4
	.sectionentsize	8
	.align		4
        /*0000*/ 	.word	0x00000000
	.align		4
        /*0004*/ 	.word	0xffffffff
	.align		4
        /*0008*/ 	.word	0x00000000
	.align		4
        /*000c*/ 	.word	0xfffffffe
	.align		4
        /*0010*/ 	.word	0x00000000
	.align		4
        /*0014*/ 	.word	0xfffffffd
	.align		4
        /*0018*/ 	.word	0x00000000
	.align		4
        /*001c*/ 	.word	0xfffffffc


//--------------------- .text.triton_poi_fused_convolution_relu_11 --------------------------
	.section	.text.triton_poi_fused_convolution_relu_11,"ax",@progbits
	.align	128
        .global         triton_poi_fused_convolution_relu_11
        .type           triton_poi_fused_convolution_relu_11,@function
        .size           triton_poi_fused_convolution_relu_11,(.L_x_1 - triton_poi_fused_convolution_relu_11)
        .other          triton_poi_fused_convolution_relu_11,@"STO_CUDA_ENTRY STV_DEFAULT"
triton_poi_fused_convolution_relu_11:
.text.triton_poi_fused_convolution_relu_11:
[----:B------:R-:W-:Y:S01]  /*0000*/  LDC R1, c[0x0][0x28] ;  /* 0x00000a00ff017b82 */ /* 0x000fe20000000800 */
[----:B------:R-:W1:Y:S07]  /*0010*/  S2R R0, SR_TID.X ;  /* 0x0000000000007919 */ /* 0x000e6e0000002100 */
[----:B------:R-:W2:Y:S01]  /*0020*/  LDC.64 R4, c[0x0][0x218] ;  /* 0x00008600ff047b82 */ /* 0x000ea20000000a00 */
[----:B------:R-:W-:Y:S01]  /*0030*/  ULDC.64 UR4, c[0x0][0x208] ;  /* 0x0000820000047ab9 */ /* 0x000fe20000000a00 */
[----:B------:R-:W3:Y:S06]  /*0040*/  S2R R7, SR_CTAID.X ;  /* 0x0000000000077919 */ /* 0x000eec0000002500 */
[----:B------:R-:W4:Y:S01]  /*0050*/  LDC.64 R2, c[0x0][0x210] ;  /* 0x00008400ff027b82 */ /* 0x000f220000000a00 */
[----:B-1----:R-:W-:Y:S01]  /*0060*/  IMAD.SHL.U32 R0, R0, 0x4, RZ ;  /* 0x0000000400007824 */ /* 0x002fe200078e00ff */
[----:B---3--:R-:W-:-:S04]  /*0070*/  SHF.R.S32.HI R6, RZ, 0x15, R7 ;  /* 0x00000015ff067819 */ /* 0x008fc80000011407 */
[----:B------:R-:W-:-:S05]  /*0080*/  LOP3.LUT R0, R0, 0x1fc, RZ, 0xc0, !PT ;  /* 0x000001fc00007812 */ /* 0x000fca00078ec0ff */
[----:B------:R-:W-:Y:S01]  /*0090*/  IMAD R7, R7, 0x400, R0 ;  /* 0x0000040007077824 */ /* 0x000fe200078e0200 */
[----:B------:R-:W-:-:S03]  /*00a0*/  SGXT R0, R6, 0x1 ;  /* 0x000000010600781a */ /* 0x000fc60000000200 */
[----:B----4-:R-:W-:Y:S01]  /*00b0*/  IMAD.WIDE R2, R7, 0x4, R2 ;  /* 0x0000000407027825 */ /* 0x010fe200078e0202 */
[----:B------:R-:W-:-:S04]  /*00c0*/  LEA.HI R0, R0, R7, RZ, 0x6 ;  /* 0x0000000700007211 */ /* 0x000fc800078f30ff */
[----:B------:R-:W-:Y:S01]  /*00d0*/  LOP3.LUT R0, R0, 0xffffffc0, RZ, 0xc0, !PT ;  /* 0xffffffc000007812 */ /* 0x000fe200078ec0ff */
[----:B------:R-:W3:Y:S04]  /*00e0*/  LDG.E.128 R12, desc[UR4][R2.64+0x800] ;  /* 0x00080004020c7981 */ /* 0x000ee8000c1e1d00 */
[----:B------:R-:W-:-:S04]  /*00f0*/  IMAD.IADD R9, R7, 0x1, -R0 ;  /* 0x0000000107097824 */ /* 0x000fc800078e0a00 */
[----:B--2---:R-:W-:Y:S02]  /*0100*/  IMAD.WIDE R4, R9, 0x4, R4 ;  /* 0x0000000409047825 */ /* 0x004fe400078e0204 */
[----:B------:R-:W2:Y:S04]  /*0110*/  LDG.E.128 R8, desc[UR4][R2.64] ;  /* 0x0000000402087981 */ /* 0x000ea8000c1e1d00 */
[----:B------:R-:W3:Y:S02]  /*0120*/  LDG.E.EL.128 R4, desc[UR4][R4.64] ;  /* 0x0000000404047981 */ /* 0x000ee4000c2e1d00 */
[CC--:B---3--:R-:W-:Y:S01]  /*0130*/  FSETP.GEU.AND P6, PT, R12.reuse, -R4.reuse, PT ;  /* 0x800000040c00720b */ /* 0x0c8fe20003fce000 */
[--C-:B------:R-:W-:Y:S01]  /*0140*/  FADD R12, R12, R4.reuse ;  /* 0x000000040c0c7221 */ /* 0x100fe20000000000 */
[C---:B--2---:R-:W-:Y:S01]  /*0150*/  FSETP.GEU.AND P2, PT, R8.reuse, -R4, PT ;  /* 0x800000040800720b */ /* 0x044fe20003f4e000 */
[----:B------:R-:W-:Y:S01]  /*0160*/  FADD R8, R8, R4 ;  /* 0x0000000408087221 */ /* 0x000fe20000000000 */
[----:B------:R-:W-:-:S02]  /*0170*/  FSETP.GEU.AND P5, PT, R13, -R5, PT ;  /* 0x800000050d00720b */ /* 0x000fc40003fae000 */
[----:B------:R-:W-:Y:S01]  /*0180*/  SEL R4, R12, RZ, P6 ;  /* 0x000000ff0c047207 */ /* 0x000fe20003000000 */
[----:B------:R-:W-:Y:S01]  /*0190*/  FADD R13, R13, R5 ;  /* 0x000000050d0d7221 */ /* 0x000fe20000000000 */
[CC--:B------:R-:W-:Y:S01]  /*01a0*/  FSETP.GEU.AND P4, PT, R14.reuse, -R6.reuse, PT ;  /* 0x800000060e00720b */ /* 0x0c0fe20003f8e000 */
[--C-:B------:R-:W-:Y:S01]  /*01b0*/  FADD R14, R14, R6.reuse ;  /* 0x000000060e0e7221 */ /* 0x100fe20000000000 */
[C---:B------:R-:W-:Y:S01]  /*01c0*/  FSETP.GEU.AND P3, PT, R15.reuse, -R7, PT ;  /* 0x800000070f00720b */ /* 0x040fe20003f6e000 */
[----:B------:R-:W-:Y:S01]  /*01d0*/  FADD R15, R15, R7 ;  /* 0x000000070f0f7221 */ /* 0x000fe20000000000 */
[C---:B------:R-:W-:Y:S01]  /*01e0*/  FSETP.GEU.AND P1, PT, R9.reuse, -R5, PT ;  /* 0x800000050900720b */ /* 0x040fe20003f2e000 */
[----:B------:R-:W-:Y:S01]  /*01f0*/  FADD R9, R9, R5 ;  /* 0x0000000509097221 */ /* 0x000fe20000000000 */
[C---:B------:R-:W-:Y:S01]  /*0200*/  FSETP.GEU.AND P0, PT, R10.reuse, -R6, PT ;  /* 0x800000060a00720b */ /* 0x040fe20003f0e000 */
[----:B------:R-:W-:Y:S01]  /*0210*/  FADD R10, R10, R6 ;  /* 0x000000060a0a7221 */ /* 0x000fe20000000000 */
[C---:B------:R-:W-:Y:S01]  /*0220*/  FSETP.GEU.AND P6, PT, R11.reuse, -R7, PT ;  /* 0x800000070b00720b */ /* 0x040fe20003fce000 */
[----:B------:R-:W-:Y:S01]  /*0230*/  FADD R11, R11, R7 ;  /* 0x000000070b0b7221 */ /* 0x000fe20000000000 */
[----:B------:R-:W-:-:S02]  /*0240*/  SEL R5, R13, RZ, P5 ;  /* 0x000000ff0d057207 */ /* 0x000fc40002800000 */
[----:B------:R-:W-:Y:S02]  /*0250*/  SEL R6, R14, RZ, P4 ;  /* 0x000000ff0e067207 */ /* 0x000fe40002000000 */
[----:B------:R-:W-:Y:S02]  /*0260*/  SEL R7, R15, RZ, P3 ;  /* 0x000000ff0f077207 */ /* 0x000fe40001800000 */
[----:B------:R-:W-:Y:S02]  /*0270*/  SEL R8, R8, RZ, P2 ;  /* 0x000000ff08087207 */ /* 0x000fe40001000000 */
[----:B------:R-:W-:Y:S02]  /*0280*/  SEL R9, R9, RZ, P1 ;  /* 0x000000ff09097207 */ /* 0x000fe40000800000 */
[----:B------:R-:W-:Y:S02]  /*0290*/  SEL R10, R10, RZ, P0 ;  /* 0x000000ff0a0a7207 */ /* 0x000fe40000000000 */
[----:B------:R-:W-:Y:S01]  /*02a0*/  SEL R11, R11, RZ, P6 ;  /* 0x000000ff0b0b7207 */ /* 0x000fe20003000000 */
[----:B------:R-:W-:Y:S04]  /*02b0*/  STG.E.128 desc[UR4][R2.64+0x800], R4 ;  /* 0x0008000402007986 */ /* 0x000fe8000c101d04 */
[----:B------:R-:W-:Y:S01]  /*02c0*/  STG.E.128 desc[UR4][R2.64], R8 ;  /* 0x0000000802007986 */ /* 0x000fe2000c101d04 */
[----:B------:R-:W-:Y:S05]  /*02d0*/  EXIT ;  /* 0x000000000000794d */ /* 0x000fea0003800000 */
.L_x_0:
[----:B------:R-:W-:-:S00]  /*02e0*/  BRA `(.L_x_0) ;  /* 0xfffffffc00fc7947 */ /* 0x000fc0000383ffff */
[----:B------:R-:W-:-:S00]  /*02f0*/  NOP ;  /* 0x0000000000007918 */ /* 0x000fc00000000000 */
        /* <DEDUP_REMOVED lines=8> */
.L_x_1:


//--------------------- .nv.constant0.triton_poi_fused_convolution_relu_11 --------------------------
	.section	.nv.constant0.triton_poi_fused_convolution_relu_11,"a",@progbits
	.sectionflags	@""
	.align	4
.nv.constant0.triton_poi_fused_convolution_relu_11:
	.zero		548
